//
// Generated by NVIDIA NVVM Compiler
//
// Compiler Build ID: CL-36424714
// Cuda compilation tools, release 13.0, V13.0.88
// Based on NVVM 20.0.0
//

.version 9.0
.target sm_100
.address_size 64

	// .globl	_Z5helloPcPi

.visible .entry _Z5helloPcPi(
	.param .u64 .ptr .align 1 _Z5helloPcPi_param_0,
	.param .u64 .ptr .align 1 _Z5helloPcPi_param_1
)
{
	.reg .pred 	%p<2>;
	.reg .b16 	%rs<4>;
	.reg .b32 	%r<5>;
	.reg .b64 	%rd<9>;

	ld.param.u64 	%rd1, [_Z5helloPcPi_param_0];
	ld.param.u64 	%rd2, [_Z5helloPcPi_param_1];
	mov.u32 	%r2, %tid.x;
	mov.u32 	%r3, %ctaid.x;
	mov.u32 	%r4, %ntid.x;
	mad.lo.s32 	%r1, %r3, %r4, %r2;
	setp.gt.s32 	%p1, %r1, 12;
	@%p1 bra 	$L__BB0_2;
	cvta.to.global.u64 	%rd3, %rd2;
	cvta.to.global.u64 	%rd4, %rd1;
	cvt.s64.s32 	%rd5, %r1;
	mul.wide.s32 	%rd6, %r1, 4;
	add.s64 	%rd7, %rd3, %rd6;
	ld.global.u8 	%rs1, [%rd7];
	add.s64 	%rd8, %rd4, %rd5;
	ld.global.u8 	%rs2, [%rd8];
	add.s16 	%rs3, %rs2, %rs1;
	st.global.u8 	[%rd8], %rs3;
$L__BB0_2:
	ret;

}


// ===== COMPILED SASS (sm_100) =====

	.target	sm_100

	.elftype	@"ET_EXEC"


//--------------------- .note.nv.tkinfo           --------------------------
	.section	.note.nv.tkinfo,"",@"SHT_NOTE"
	.sectionflags	@"SHF_NOTE_NV_TKINFO"
	.tkinfo
        /*0018*/ 	.word	0x00000002
        /*0030*/ 	.string	""
        /*0030*/ 	.string	"ptxas"
        /*0030*/ 	.string	"Cuda compilation tools, release 13.0, V13.0.88"
        /*0030*/ 	.string	"Build cuda_13.0.r13.0/compiler.36424714_0"
        /*0030*/ 	.string	"-arch sm_100 -m 64 "



//--------------------- .note.nv.cuinfo           --------------------------
	.section	.note.nv.cuinfo,"",@"SHT_NOTE"
	.sectionflags	@"SHF_NOTE_NV_CUINFO"
        /*0018*/ 	.short	0x0002
        /*001a*/ 	.short	0x0064
        /*001c*/ 	.short	0x0082
	.zero		2


//--------------------- .nv.info                  --------------------------
	.section	.nv.info,"",@"SHT_CUDA_INFO"
	.align	4


	//----- nvinfo : EIATTR_REGCOUNT
	.align		4
        /*0000*/ 	.byte	0x04, 0x2f
        /*0002*/ 	.short	(.L_1 - .L_0)
	.align		4
.L_0:
        /*0004*/ 	.word	index@(_Z5helloPcPi)
        /*0008*/ 	.word	0x0000000a


	//----- nvinfo : EIATTR_FRAME_SIZE
	.align		4
.L_1:
        /*000c*/ 	.byte	0x04, 0x11
        /*000e*/ 	.short	(.L_3 - .L_2)
	.align		4
.L_2:
        /*0010*/ 	.word	index@(_Z5helloPcPi)
        /*0014*/ 	.word	0x00000000


	//----- nvinfo : EIATTR_MIN_STACK_SIZE
	.align		4
.L_3:
        /*0018*/ 	.byte	0x04, 0x12
        /*001a*/ 	.short	(.L_5 - .L_4)
	.align		4
.L_4:
        /*001c*/ 	.word	index@(_Z5helloPcPi)
        /*0020*/ 	.word	0x00000000
.L_5:


//--------------------- .nv.compat                --------------------------
	.section	.nv.compat,"",@"SHT_CUDA_COMPAT_INFO"
	.align	4
        /*0000*/ 	.byte	0x02, 0x09, 0x00, 0x00, 0x02, 0x02, 0x01, 0x00, 0x02, 0x05, 0x05, 0x00, 0x03, 0x07, 0x01, 0x01
        /*0010*/ 	.byte	0x02, 0x03, 0x00, 0x00, 0x02, 0x06, 0x01, 0x00, 0x04, 0x0b, 0x08, 0x00, 0x09, 0x00, 0x00, 0x00
        /*0020*/ 	.byte	0x00, 0x00, 0x00, 0x00


//--------------------- .nv.info._Z5helloPcPi     --------------------------
	.section	.nv.info._Z5helloPcPi,"",@"SHT_CUDA_INFO"
	.sectionflags	@""
	.align	4


	//----- nvinfo : EIATTR_CUDA_API_VERSION
	.align		4
        /*0000*/ 	.byte	0x04, 0x37
        /*0002*/ 	.short	(.L_7 - .L_6)
.L_6:
        /*0004*/ 	.word	0x00000082


	//----- nvinfo : EIATTR_KPARAM_INFO
	.align		4
.L_7:
        /*0008*/ 	.byte	0x04, 0x17
        /*000a*/ 	.short	(.L_9 - .L_8)
.L_8:
        /*000c*/ 	.word	0x00000000
        /*0010*/ 	.short	0x0001
        /*0012*/ 	.short	0x0008
        /*0014*/ 	.byte	0x00, 0xf5, 0x21, 0x00


	//----- nvinfo : EIATTR_KPARAM_INFO
	.align		4
.L_9:
        /*0018*/ 	.byte	0x04, 0x17
        /*001a*/ 	.short	(.L_11 - .L_10)
.L_10:
        /*001c*/ 	.word	0x00000000
        /*0020*/ 	.short	0x0000
        /*0022*/ 	.short	0x0000
        /*0024*/ 	.byte	0x00, 0xf5, 0x21, 0x00


	//----- nvinfo : EIATTR_SPARSE_MMA_MASK
	.align		4
.L_11:
        /*0028*/ 	.byte	0x03, 0x50
        /*002a*/ 	.short	0x0000


	//----- nvinfo : EIATTR_MAXREG_COUNT
	.align		4
        /*002c*/ 	.byte	0x03, 0x1b
        /*002e*/ 	.short	0x00ff


	//----- nvinfo : EIATTR_MERCURY_ISA_VERSION
	.align		4
        /*0030*/ 	.byte	0x03, 0x5f
        /*0032*/ 	.short	0x0101


	//----- nvinfo : EIATTR_VRC_CTA_INIT_COUNT
	.align		4
        /*0034*/ 	.byte	0x02, 0x4a
	.zero		1
	.zero		1


	//----- nvinfo : EIATTR_EXIT_INSTR_OFFSETS
	.align		4
        /*0038*/ 	.byte	0x04, 0x1c
        /*003a*/ 	.short	(.L_13 - .L_12)


	//   ....[0]....
.L_12:
        /*003c*/ 	.word	0x00000060


	//   ....[1]....
        /*0040*/ 	.word	0x00000110


	//----- nvinfo : EIATTR_CBANK_PARAM_SIZE
	.align		4
.L_13:
        /*0044*/ 	.byte	0x03, 0x19
        /*0046*/ 	.short	0x0010


	//----- nvinfo : EIATTR_PARAM_CBANK
	.align		4
        /*0048*/ 	.byte	0x04, 0x0a
        /*004a*/ 	.short	(.L_15 - .L_14)
	.align		4
.L_14:
        /*004c*/ 	.word	index@(.nv.constant0._Z5helloPcPi)
        /*0050*/ 	.short	0x0380
        /*0052*/ 	.short	0x0010


	//----- nvinfo : EIATTR_SW_WAR
	.align		4
.L_15:
        /*0054*/ 	.byte	0x04, 0x36
        /*0056*/ 	.short	(.L_17 - .L_16)
.L_16:
        /*0058*/ 	.word	0x00000008
.L_17:


//--------------------- .nv.callgraph             --------------------------
	.section	.nv.callgraph,"",@"SHT_CUDA_CALLGRAPH"
	.align	4
	.sectionentsize	8
	.align		4
        /*0000*/ 	.word	0x00000000
	.align		4
        /*0004*/ 	.word	0xffffffff
	.align		4
        /*0008*/ 	.word	0x00000000
	.align		4
        /*000c*/ 	.word	0xfffffffe
	.align		4
        /*0010*/ 	.word	0x00000000
	.align		4
        /*0014*/ 	.word	0xfffffffd
	.align		4
        /*0018*/ 	.word	0x00000000
	.align		4
        /*001c*/ 	.word	0xfffffffc


//--------------------- .text._Z5helloPcPi        --------------------------
	.section	.text._Z5helloPcPi,"ax",@progbits
	.align	128
        .global         _Z5helloPcPi
        .type           _Z5helloPcPi,@function
        .size           _Z5helloPcPi,(.L_x_1 - _Z5helloPcPi)
        .other          _Z5helloPcPi,@"STO_CUDA_ENTRY STV_DEFAULT"
_Z5helloPcPi:
.text._Z5helloPcPi:
[----:B------:R-:W-:Y:S01]  /*0000*/  LDC R1, c[0x0][0x37c] ;  /* 0x0000df00ff017b82 */ /* 0x000fe20000000800 */
[----:B------:R-:W0:Y:S07]  /*0010*/  S2R R5, SR_TID.X ;  /* 0x0000000000057919 */ /* 0x000e2e0000002100 */
[----:B------:R-:W0:Y:S08]  /*0020*/  S2UR UR4, SR_CTAID.X ;  /* 0x00000000000479c3 */ /* 0x000e300000002500 */
[----:B------:R-:W0:Y:S02]  /*0030*/  LDC R0, c[0x0][0x360] ;  /* 0x0000d800ff007b82 */ /* 0x000e240000000800 */
[----:B0-----:R-:W-:-:S05]  /*0040*/  IMAD R5, R0, UR4, R5 ;  /* 0x0000000400057c24 */ /* 0x001fca000f8e0205 */
[----:B------:R-:W-:-:S13]  /*0050*/  ISETP.GT.AND P0, PT, R5, 0xc, PT ;  /* 0x0000000c0500780c */ /* 0x000fda0003f04270 */
[----:B------:R-:W-:Y:S05]  /*0060*/  @P0 EXIT ;  /* 0x000000000000094d */ /* 0x000fea0003800000 */
[----:B------:R-:W0:Y:S01]  /*0070*/  LDC.64 R2, c[0x0][0x388] ;  /* 0x0000e200ff027b82 */ /* 0x000e220000000a00 */
[----:B------:R-:W1:Y:S01]  /*0080*/  LDCU.64 UR6, c[0x0][0x380] ;  /* 0x00007000ff0677ac */ /* 0x000e620008000a00 */
[----:B------:R-:W2:Y:S01]  /*0090*/  LDCU.64 UR4, c[0x0][0x358] ;  /* 0x00006b00ff0477ac */ /* 0x000ea20008000a00 */
[C---:B-1----:R-:W-:Y:S01]  /*00a0*/  IADD3 R4, P0, PT, R5.reuse, UR6, RZ ;  /* 0x0000000605047c10 */ /* 0x042fe2000ff1e0ff */
[----:B0-----:R-:W-:-:S03]  /*00b0*/  IMAD.WIDE R2, R5, 0x4, R2 ;  /* 0x0000000405027825 */ /* 0x001fc600078e0202 */
[----:B------:R-:W-:-:S03]  /*00c0*/  LEA.HI.X.SX32 R5, R5, UR7, 0x1, P0 ;  /* 0x0000000705057c11 */ /* 0x000fc600080f0eff */
[----:B--2---:R-:W2:Y:S04]  /*00d0*/  LDG.E.U8 R2, desc[UR4][R2.64] ;  /* 0x0000000402027981 */ /* 0x004ea8000c1e1100 */
[----:B------:R-:W2:Y:S02]  /*00e0*/  LDG.E.U8 R7, desc[UR4][R4.64] ;  /* 0x0000000404077981 */ /* 0x000ea4000c1e1100 */
[----:B--2---:R-:W-:-:S05]  /*00f0*/  IADD3 R7, PT, PT, R2, R7, RZ ;  /* 0x0000000702077210 */ /* 0x004fca0007ffe0ff */
[----:B------:R-:W-:Y:S01]  /*0100*/  STG.E.U8 desc[UR4][R4.64], R7 ;  /* 0x0000000704007986 */ /* 0x000fe2000c101104 */
[----:B------:R-:W-:Y:S05]  /*0110*/  EXIT ;  /* 0x000000000000794d */ /* 0x000fea0003800000 */
.L_x_0:
[----:B------:R-:W-:-:S00]  /*0120*/  BRA `(.L_x_0) ;  /* 0xfffffffc00fc7947 */ /* 0x000fc0000383ffff */
[----:B------:R-:W-:-:S00]  /*0130*/  NOP ;  /* 0x0000000000007918 */ /* 0x000fc00000000000 */
        /* <DEDUP_REMOVED lines=12> */
.L_x_1:


//--------------------- .nv.shared.reserved.0     --------------------------
	.section	.nv.shared.reserved.0,"aw",@nobits
	.weak		__nv_reservedSMEM_offset_0_alias
	.size		__nv_reservedSMEM_offset_0_alias, 0, 64
	.other		__nv_reservedSMEM_offset_0_alias,@"STO_CUDA_RESERVED_SHARED STV_DEFAULT"
__nv_reservedSMEM_offset_0_alias:
	.zero		0
	.zero		64


//--------------------- .nv.constant0._Z5helloPcPi --------------------------
	.section	.nv.constant0._Z5helloPcPi,"a",@progbits
	.sectionflags	@""
	.align	4
.nv.constant0._Z5helloPcPi:
	.zero		912


//--------------------- SYMBOLS --------------------------

	.type		.nv.reservedSmem.offset0,@object
	.size		.nv.reservedSmem.offset0,0x4
